//
// Generated by NVIDIA NVVM Compiler
//
// Compiler Build ID: CL-36424714
// Cuda compilation tools, release 13.0, V13.0.88
// Based on NVVM 20.0.0
//

.version 9.0
.target sm_100
.address_size 64

	// .globl	test
.global .align 4 .f32 g_a;

.visible .entry test(
	.param .u64 .ptr .align 1 test_param_0,
	.param .u64 .ptr .align 1 test_param_1,
	.param .f32 test_param_2
)
{
	.reg .b32 	%r<5>;
	.reg .b32 	%f<5>;
	.reg .b64 	%rd<8>;

	ld.param.u64 	%rd1, [test_param_0];
	ld.param.u64 	%rd2, [test_param_1];
	ld.param.f32 	%f1, [test_param_2];
	cvta.to.global.u64 	%rd3, %rd1;
	cvta.to.global.u64 	%rd4, %rd2;
	mov.u32 	%r1, %ntid.x;
	mov.u32 	%r2, %ctaid.x;
	mov.u32 	%r3, %tid.x;
	mad.lo.s32 	%r4, %r1, %r2, %r3;
	mul.wide.u32 	%rd5, %r4, 4;
	add.s64 	%rd6, %rd4, %rd5;
	ld.global.f32 	%f2, [%rd6];
	add.s64 	%rd7, %rd3, %rd5;
	ld.global.f32 	%f3, [%rd7];
	fma.rn.f32 	%f4, %f1, %f2, %f3;
	st.global.f32 	[%rd7], %f4;
	ret;

}


// ===== COMPILED SASS (sm_100) =====

	.target	sm_100

	.elftype	@"ET_EXEC"


//--------------------- .note.nv.tkinfo           --------------------------
	.section	.note.nv.tkinfo,"",@"SHT_NOTE"
	.sectionflags	@"SHF_NOTE_NV_TKINFO"
	.tkinfo
        /*0018*/ 	.word	0x00000002
        /*0030*/ 	.string	""
        /*0030*/ 	.string	"ptxas"
        /*0030*/ 	.string	"Cuda compilation tools, release 13.0, V13.0.88"
        /*0030*/ 	.string	"Build cuda_13.0.r13.0/compiler.36424714_0"
        /*0030*/ 	.string	"-arch sm_100 -m 64 "



//--------------------- .note.nv.cuinfo           --------------------------
	.section	.note.nv.cuinfo,"",@"SHT_NOTE"
	.sectionflags	@"SHF_NOTE_NV_CUINFO"
        /*0018*/ 	.short	0x0002
        /*001a*/ 	.short	0x0064
        /*001c*/ 	.short	0x0082
	.zero		2


//--------------------- .nv.info                  --------------------------
	.section	.nv.info,"",@"SHT_CUDA_INFO"
	.align	4


	//----- nvinfo : EIATTR_REGCOUNT
	.align		4
        /*0000*/ 	.byte	0x04, 0x2f
        /*0002*/ 	.short	(.L_2 - .L_1)
	.align		4
.L_1:
        /*0004*/ 	.word	index@(test)
        /*0008*/ 	.word	0x0000000a


	//----- nvinfo : EIATTR_FRAME_SIZE
	.align		4
.L_2:
        /*000c*/ 	.byte	0x04, 0x11
        /*000e*/ 	.short	(.L_4 - .L_3)
	.align		4
.L_3:
        /*0010*/ 	.word	index@(test)
        /*0014*/ 	.word	0x00000000


	//----- nvinfo : EIATTR_MIN_STACK_SIZE
	.align		4
.L_4:
        /*0018*/ 	.byte	0x04, 0x12
        /*001a*/ 	.short	(.L_6 - .L_5)
	.align		4
.L_5:
        /*001c*/ 	.word	index@(test)
        /*0020*/ 	.word	0x00000000
.L_6:


//--------------------- .nv.compat                --------------------------
	.section	.nv.compat,"",@"SHT_CUDA_COMPAT_INFO"
	.align	4
        /*0000*/ 	.byte	0x02, 0x09, 0x00, 0x00, 0x02, 0x02, 0x01, 0x00, 0x02, 0x05, 0x05, 0x00, 0x03, 0x07, 0x01, 0x01
        /*0010*/ 	.byte	0x02, 0x03, 0x00, 0x00, 0x02, 0x06, 0x01, 0x00, 0x04, 0x0b, 0x08, 0x00, 0x09, 0x00, 0x00, 0x00
        /*0020*/ 	.byte	0x00, 0x00, 0x00, 0x00


//--------------------- .nv.info.test             --------------------------
	.section	.nv.info.test,"",@"SHT_CUDA_INFO"
	.sectionflags	@""
	.align	4


	//----- nvinfo : EIATTR_CUDA_API_VERSION
	.align		4
        /*0000*/ 	.byte	0x04, 0x37
        /*0002*/ 	.short	(.L_8 - .L_7)
.L_7:
        /*0004*/ 	.word	0x00000082


	//----- nvinfo : EIATTR_KPARAM_INFO
	.align		4
.L_8:
        /*0008*/ 	.byte	0x04, 0x17
        /*000a*/ 	.short	(.L_10 - .L_9)
.L_9:
        /*000c*/ 	.word	0x00000000
        /*0010*/ 	.short	0x0002
        /*0012*/ 	.short	0x0010
        /*0014*/ 	.byte	0x00, 0xf0, 0x11, 0x00


	//----- nvinfo : EIATTR_KPARAM_INFO
	.align		4
.L_10:
        /*0018*/ 	.byte	0x04, 0x17
        /*001a*/ 	.short	(.L_12 - .L_11)
.L_11:
        /*001c*/ 	.word	0x00000000
        /*0020*/ 	.short	0x0001
        /*0022*/ 	.short	0x0008
        /*0024*/ 	.byte	0x00, 0xf5, 0x21, 0x00


	//----- nvinfo : EIATTR_KPARAM_INFO
	.align		4
.L_12:
        /*0028*/ 	.byte	0x04, 0x17
        /*002a*/ 	.short	(.L_14 - .L_13)
.L_13:
        /*002c*/ 	.word	0x00000000
        /*0030*/ 	.short	0x0000
        /*0032*/ 	.short	0x0000
        /*0034*/ 	.byte	0x00, 0xf5, 0x21, 0x00


	//----- nvinfo : EIATTR_SPARSE_MMA_MASK
	.align		4
.L_14:
        /*0038*/ 	.byte	0x03, 0x50
        /*003a*/ 	.short	0x0000


	//----- nvinfo : EIATTR_MAXREG_COUNT
	.align		4
        /*003c*/ 	.byte	0x03, 0x1b
        /*003e*/ 	.short	0x00ff


	//----- nvinfo : EIATTR_MERCURY_ISA_VERSION
	.align		4
        /*0040*/ 	.byte	0x03, 0x5f
        /*0042*/ 	.short	0x0101


	//----- nvinfo : EIATTR_VRC_CTA_INIT_COUNT
	.align		4
        /*0044*/ 	.byte	0x02, 0x4a
	.zero		1
	.zero		1


	//----- nvinfo : EIATTR_EXIT_INSTR_OFFSETS
	.align		4
        /*0048*/ 	.byte	0x04, 0x1c
        /*004a*/ 	.short	(.L_16 - .L_15)


	//   ....[0]....
.L_15:
        /*004c*/ 	.word	0x000000f0


	//----- nvinfo : EIATTR_CBANK_PARAM_SIZE
	.align		4
.L_16:
        /*0050*/ 	.byte	0x03, 0x19
        /*0052*/ 	.short	0x0014


	//----- nvinfo : EIATTR_PARAM_CBANK
	.align		4
        /*0054*/ 	.byte	0x04, 0x0a
        /*0056*/ 	.short	(.L_18 - .L_17)
	.align		4
.L_17:
        /*0058*/ 	.word	index@(.nv.constant0.test)
        /*005c*/ 	.short	0x0380
        /*005e*/ 	.short	0x0014


	//----- nvinfo : EIATTR_SW_WAR
	.align		4
.L_18:
        /*0060*/ 	.byte	0x04, 0x36
        /*0062*/ 	.short	(.L_20 - .L_19)
.L_19:
        /*0064*/ 	.word	0x00000008
.L_20:


//--------------------- .nv.callgraph             --------------------------
	.section	.nv.callgraph,"",@"SHT_CUDA_CALLGRAPH"
	.align	4
	.sectionentsize	8
	.align		4
        /*0000*/ 	.word	0x00000000
	.align		4
        /*0004*/ 	.word	0xffffffff
	.align		4
        /*0008*/ 	.word	0x00000000
	.align		4
        /*000c*/ 	.word	0xfffffffe
	.align		4
        /*0010*/ 	.word	0x00000000
	.align		4
        /*0014*/ 	.word	0xfffffffd
	.align		4
        /*0018*/ 	.word	0x00000000
	.align		4
        /*001c*/ 	.word	0xfffffffc


//--------------------- .nv.constant4             --------------------------
	.section	.nv.constant4,"a",@progbits
	.align	8
	.align		8
.nv.constant4:
        /*0000*/ 	.dword	g_a


//--------------------- .text.test                --------------------------
	.section	.text.test,"ax",@progbits
	.align	128
        .global         test
        .type           test,@function
        .size           test,(.L_x_1 - test)
        .other          test,@"STO_CUDA_ENTRY STV_DEFAULT"
test:
.text.test:
[----:B------:R-:W-:Y:S01]  /*0000*/  LDC R1, c[0x0][0x37c] ;  /* 0x0000df00ff017b82 */ /* 0x000fe20000000800 */
[----:B------:R-:W0:Y:S07]  /*0010*/  S2R R7, SR_CTAID.X ;  /* 0x0000000000077919 */ /* 0x000e2e0000002500 */
[----:B------:R-:W1:Y:S01]  /*0020*/  LDC.64 R2, c[0x0][0x388] ;  /* 0x0000e200ff027b82 */ /* 0x000e620000000a00 */
[----:B------:R-:W0:Y:S01]  /*0030*/  LDCU UR6, c[0x0][0x360] ;  /* 0x00006c00ff0677ac */ /* 0x000e220008000800 */
[----:B------:R-:W0:Y:S01]  /*0040*/  S2R R0, SR_TID.X ;  /* 0x0000000000007919 */ /* 0x000e220000002100 */
[----:B------:R-:W2:Y:S05]  /*0050*/  LDCU.64 UR4, c[0x0][0x358] ;  /* 0x00006b00ff0477ac */ /* 0x000eaa0008000a00 */
[----:B------:R-:W3:Y:S01]  /*0060*/  LDC.64 R4, c[0x0][0x380] ;  /* 0x0000e000ff047b82 */ /* 0x000ee20000000a00 */
[----:B0-----:R-:W-:Y:S01]  /*0070*/  IMAD R7, R7, UR6, R0 ;  /* 0x0000000607077c24 */ /* 0x001fe2000f8e0200 */
[----:B------:R-:W0:Y:S03]  /*0080*/  LDCU UR6, c[0x0][0x390] ;  /* 0x00007200ff0677ac */ /* 0x000e260008000800 */
[----:B-1----:R-:W-:-:S04]  /*0090*/  IMAD.WIDE.U32 R2, R7, 0x4, R2 ;  /* 0x0000000407027825 */ /* 0x002fc800078e0002 */
[----:B---3--:R-:W-:Y:S02]  /*00a0*/  IMAD.WIDE.U32 R4, R7, 0x4, R4 ;  /* 0x0000000407047825 */ /* 0x008fe400078e0004 */
[----:B--2---:R-:W0:Y:S04]  /*00b0*/  LDG.E R2, desc[UR4][R2.64] ;  /* 0x0000000402027981 */ /* 0x004e28000c1e1900 */
[----:B------:R-:W0:Y:S02]  /*00c0*/  LDG.E R7, desc[UR4][R4.64] ;  /* 0x0000000404077981 */ /* 0x000e24000c1e1900 */
[----:B0-----:R-:W-:-:S05]  /*00d0*/  FFMA R7, R2, UR6, R7 ;  /* 0x0000000602077c23 */ /* 0x001fca0008000007 */
[----:B------:R-:W-:Y:S01]  /*00e0*/  STG.E desc[UR4][R4.64], R7 ;  /* 0x0000000704007986 */ /* 0x000fe2000c101904 */
[----:B------:R-:W-:Y:S05]  /*00f0*/  EXIT ;  /* 0x000000000000794d */ /* 0x000fea0003800000 */
.L_x_0:
[----:B------:R-:W-:-:S00]  /*0100*/  BRA `(.L_x_0) ;  /* 0xfffffffc00fc7947 */ /* 0x000fc0000383ffff */
[----:B------:R-:W-:-:S00]  /*0110*/  NOP ;  /* 0x0000000000007918 */ /* 0x000fc00000000000 */
        /* <DEDUP_REMOVED lines=14> */
.L_x_1:


//--------------------- .nv.shared.reserved.0     --------------------------
	.section	.nv.shared.reserved.0,"aw",@nobits
	.weak		__nv_reservedSMEM_offset_0_alias
	.size		__nv_reservedSMEM_offset_0_alias, 0, 64
	.other		__nv_reservedSMEM_offset_0_alias,@"STO_CUDA_RESERVED_SHARED STV_DEFAULT"
__nv_reservedSMEM_offset_0_alias:
	.zero		0
	.zero		64


//--------------------- .nv.global                --------------------------
	.section	.nv.global,"aw",@nobits
	.align	4
.nv.global:
	.type		g_a,@object
	.size		g_a,(.L_0 - g_a)
g_a:
	.zero		4
.L_0:


//--------------------- .nv.constant0.test        --------------------------
	.section	.nv.constant0.test,"a",@progbits
	.sectionflags	@""
	.align	4
.nv.constant0.test:
	.zero		916


//--------------------- SYMBOLS --------------------------

	.type		.nv.reservedSmem.offset0,@object
	.size		.nv.reservedSmem.offset0,0x4
